//
// Generated by NVIDIA NVVM Compiler
//
// Compiler Build ID: CL-36424714
// Cuda compilation tools, release 13.0, V13.0.88
// Based on NVVM 20.0.0
//

.version 9.0
.target sm_100
.address_size 64

	// .globl	_Z18scan_with_additionPiS_i
.extern .shared .align 16 .b8 temp[];

.visible .entry _Z18scan_with_additionPiS_i(
	.param .u64 .ptr .align 1 _Z18scan_with_additionPiS_i_param_0,
	.param .u64 .ptr .align 1 _Z18scan_with_additionPiS_i_param_1,
	.param .u32 _Z18scan_with_additionPiS_i_param_2
)
{
	.reg .pred 	%p<8>;
	.reg .b32 	%r<51>;
	.reg .b64 	%rd<9>;

	ld.param.u64 	%rd2, [_Z18scan_with_additionPiS_i_param_0];
	ld.param.u64 	%rd1, [_Z18scan_with_additionPiS_i_param_1];
	ld.param.u32 	%r15, [_Z18scan_with_additionPiS_i_param_2];
	cvta.to.global.u64 	%rd3, %rd2;
	mov.u32 	%r1, %tid.x;
	shl.b32 	%r2, %r1, 1;
	mul.wide.u32 	%rd4, %r2, 4;
	add.s64 	%rd5, %rd3, %rd4;
	ld.global.u32 	%r17, [%rd5];
	shl.b32 	%r18, %r1, 3;
	mov.u32 	%r19, temp;
	add.s32 	%r3, %r19, %r18;
	or.b32  	%r4, %r2, 1;
	ld.global.u32 	%r20, [%rd5+4];
	st.shared.v2.u32 	[%r3], {%r17, %r20};
	shr.s32 	%r46, %r15, 1;
	setp.lt.s32 	%p1, %r46, 1;
	mov.b32 	%r48, 1;
	@%p1 bra 	$L__BB0_5;
	mov.b32 	%r48, 1;
$L__BB0_2:
	bar.sync 	0;
	setp.ge.s32 	%p2, %r1, %r46;
	@%p2 bra 	$L__BB0_4;
	mul.lo.s32 	%r22, %r48, %r4;
	shl.b32 	%r23, %r22, 2;
	add.s32 	%r25, %r19, %r23;
	ld.shared.u32 	%r26, [%r25+-4];
	shl.b32 	%r27, %r48, 2;
	add.s32 	%r28, %r25, %r27;
	ld.shared.u32 	%r29, [%r28+-4];
	add.s32 	%r30, %r29, %r26;
	st.shared.u32 	[%r28+-4], %r30;
$L__BB0_4:
	shl.b32 	%r48, %r48, 1;
	shr.u32 	%r9, %r46, 1;
	setp.gt.u32 	%p3, %r46, 1;
	mov.u32 	%r46, %r9;
	@%p3 bra 	$L__BB0_2;
$L__BB0_5:
	setp.ne.s32 	%p4, %r1, 0;
	@%p4 bra 	$L__BB0_7;
	shl.b32 	%r31, %r15, 2;
	add.s32 	%r33, %r19, %r31;
	mov.b32 	%r34, 0;
	st.shared.u32 	[%r33+-4], %r34;
$L__BB0_7:
	setp.lt.s32 	%p5, %r15, 2;
	@%p5 bra 	$L__BB0_12;
	mov.b32 	%r49, 1;
$L__BB0_9:
	shr.u32 	%r48, %r48, 1;
	bar.sync 	0;
	setp.ge.u32 	%p6, %r1, %r49;
	@%p6 bra 	$L__BB0_11;
	mul.lo.s32 	%r36, %r48, %r4;
	shl.b32 	%r37, %r36, 2;
	add.s32 	%r39, %r19, %r37;
	ld.shared.u32 	%r40, [%r39+-4];
	shl.b32 	%r41, %r48, 2;
	add.s32 	%r42, %r39, %r41;
	ld.shared.u32 	%r43, [%r42+-4];
	st.shared.u32 	[%r39+-4], %r43;
	st.shared.u32 	[%r42+-4], %r40;
$L__BB0_11:
	shl.b32 	%r49, %r49, 1;
	setp.lt.s32 	%p7, %r49, %r15;
	@%p7 bra 	$L__BB0_9;
$L__BB0_12:
	cvta.to.global.u64 	%rd6, %rd1;
	bar.sync 	0;
	ld.shared.v2.u32 	{%r44, %r45}, [%r3];
	add.s64 	%rd8, %rd6, %rd4;
	st.global.u32 	[%rd8], %r44;
	st.global.u32 	[%rd8+4], %r45;
	ret;

}


// ===== COMPILED SASS (sm_100) =====

	.target	sm_100

	.elftype	@"ET_EXEC"


//--------------------- .note.nv.tkinfo           --------------------------
	.section	.note.nv.tkinfo,"",@"SHT_NOTE"
	.sectionflags	@"SHF_NOTE_NV_TKINFO"
	.tkinfo
        /*0018*/ 	.word	0x00000002
        /*0030*/ 	.string	""
        /*0030*/ 	.string	"ptxas"
        /*0030*/ 	.string	"Cuda compilation tools, release 13.0, V13.0.88"
        /*0030*/ 	.string	"Build cuda_13.0.r13.0/compiler.36424714_0"
        /*0030*/ 	.string	"-arch sm_100 -m 64 "



//--------------------- .note.nv.cuinfo           --------------------------
	.section	.note.nv.cuinfo,"",@"SHT_NOTE"
	.sectionflags	@"SHF_NOTE_NV_CUINFO"
        /*0018*/ 	.short	0x0002
        /*001a*/ 	.short	0x0064
        /*001c*/ 	.short	0x0082
	.zero		2


//--------------------- .nv.info                  --------------------------
	.section	.nv.info,"",@"SHT_CUDA_INFO"
	.align	4


	//----- nvinfo : EIATTR_REGCOUNT
	.align		4
        /*0000*/ 	.byte	0x04, 0x2f
        /*0002*/ 	.short	(.L_1 - .L_0)
	.align		4
.L_0:
        /*0004*/ 	.word	index@(_Z18scan_with_additionPiS_i)
        /*0008*/ 	.word	0x0000000d


	//----- nvinfo : EIATTR_FRAME_SIZE
	.align		4
.L_1:
        /*000c*/ 	.byte	0x04, 0x11
        /*000e*/ 	.short	(.L_3 - .L_2)
	.align		4
.L_2:
        /*0010*/ 	.word	index@(_Z18scan_with_additionPiS_i)
        /*0014*/ 	.word	0x00000000


	//----- nvinfo : EIATTR_MIN_STACK_SIZE
	.align		4
.L_3:
        /*0018*/ 	.byte	0x04, 0x12
        /*001a*/ 	.short	(.L_5 - .L_4)
	.align		4
.L_4:
        /*001c*/ 	.word	index@(_Z18scan_with_additionPiS_i)
        /*0020*/ 	.word	0x00000000
.L_5:


//--------------------- .nv.compat                --------------------------
	.section	.nv.compat,"",@"SHT_CUDA_COMPAT_INFO"
	.align	4
        /*0000*/ 	.byte	0x02, 0x09, 0x00, 0x00, 0x02, 0x02, 0x01, 0x00, 0x02, 0x05, 0x05, 0x00, 0x03, 0x07, 0x01, 0x01
        /*0010*/ 	.byte	0x02, 0x03, 0x00, 0x00, 0x02, 0x06, 0x01, 0x00, 0x04, 0x0b, 0x08, 0x00, 0x09, 0x00, 0x00, 0x00
        /*0020*/ 	.byte	0x00, 0x00, 0x00, 0x00


//--------------------- .nv.info._Z18scan_with_additionPiS_i --------------------------
	.section	.nv.info._Z18scan_with_additionPiS_i,"",@"SHT_CUDA_INFO"
	.sectionflags	@""
	.align	4


	//----- nvinfo : EIATTR_CUDA_API_VERSION
	.align		4
        /*0000*/ 	.byte	0x04, 0x37
        /*0002*/ 	.short	(.L_7 - .L_6)
.L_6:
        /*0004*/ 	.word	0x00000082


	//----- nvinfo : EIATTR_KPARAM_INFO
	.align		4
.L_7:
        /*0008*/ 	.byte	0x04, 0x17
        /*000a*/ 	.short	(.L_9 - .L_8)
.L_8:
        /*000c*/ 	.word	0x00000000
        /*0010*/ 	.short	0x0002
        /*0012*/ 	.short	0x0010
        /*0014*/ 	.byte	0x00, 0xf0, 0x11, 0x00


	//----- nvinfo : EIATTR_KPARAM_INFO
	.align		4
.L_9:
        /*0018*/ 	.byte	0x04, 0x17
        /*001a*/ 	.short	(.L_11 - .L_10)
.L_10:
        /*001c*/ 	.word	0x00000000
        /*0020*/ 	.short	0x0001
        /*0022*/ 	.short	0x0008
        /*0024*/ 	.byte	0x00, 0xf5, 0x21, 0x00


	//----- nvinfo : EIATTR_KPARAM_INFO
	.align		4
.L_11:
        /*0028*/ 	.byte	0x04, 0x17
        /*002a*/ 	.short	(.L_13 - .L_12)
.L_12:
        /*002c*/ 	.word	0x00000000
        /*0030*/ 	.short	0x0000
        /*0032*/ 	.short	0x0000
        /*0034*/ 	.byte	0x00, 0xf5, 0x21, 0x00


	//----- nvinfo : EIATTR_SPARSE_MMA_MASK
	.align		4
.L_13:
        /*0038*/ 	.byte	0x03, 0x50
        /*003a*/ 	.short	0x0000


	//----- nvinfo : EIATTR_MAXREG_COUNT
	.align		4
        /*003c*/ 	.byte	0x03, 0x1b
        /*003e*/ 	.short	0x00ff


	//----- nvinfo : EIATTR_NUM_BARRIERS
	.align		4
        /*0040*/ 	.byte	0x02, 0x4c
        /*0042*/ 	.byte	0x01
	.zero		1


	//----- nvinfo : EIATTR_MERCURY_ISA_VERSION
	.align		4
        /*0044*/ 	.byte	0x03, 0x5f
        /*0046*/ 	.short	0x0101


	//----- nvinfo : EIATTR_VRC_CTA_INIT_COUNT
	.align		4
        /*0048*/ 	.byte	0x02, 0x4a
	.zero		1
	.zero		1


	//----- nvinfo : EIATTR_EXIT_INSTR_OFFSETS
	.align		4
        /*004c*/ 	.byte	0x04, 0x1c
        /*004e*/ 	.short	(.L_15 - .L_14)


	//   ....[0]....
.L_14:
        /*0050*/ 	.word	0x000003d0


	//----- nvinfo : EIATTR_CBANK_PARAM_SIZE
	.align		4
.L_15:
        /*0054*/ 	.byte	0x03, 0x19
        /*0056*/ 	.short	0x0014


	//----- nvinfo : EIATTR_PARAM_CBANK
	.align		4
        /*0058*/ 	.byte	0x04, 0x0a
        /*005a*/ 	.short	(.L_17 - .L_16)
	.align		4
.L_16:
        /*005c*/ 	.word	index@(.nv.constant0._Z18scan_with_additionPiS_i)
        /*0060*/ 	.short	0x0380
        /*0062*/ 	.short	0x0014


	//----- nvinfo : EIATTR_SW_WAR
	.align		4
.L_17:
        /*0064*/ 	.byte	0x04, 0x36
        /*0066*/ 	.short	(.L_19 - .L_18)
.L_18:
        /*0068*/ 	.word	0x00000008
.L_19:


//--------------------- .nv.callgraph             --------------------------
	.section	.nv.callgraph,"",@"SHT_CUDA_CALLGRAPH"
	.align	4
	.sectionentsize	8
	.align		4
        /*0000*/ 	.word	0x00000000
	.align		4
        /*0004*/ 	.word	0xffffffff
	.align		4
        /*0008*/ 	.word	0x00000000
	.align		4
        /*000c*/ 	.word	0xfffffffe
	.align		4
        /*0010*/ 	.word	0x00000000
	.align		4
        /*0014*/ 	.word	0xfffffffd
	.align		4
        /*0018*/ 	.word	0x00000000
	.align		4
        /*001c*/ 	.word	0xfffffffc


//--------------------- .text._Z18scan_with_additionPiS_i --------------------------
	.section	.text._Z18scan_with_additionPiS_i,"ax",@progbits
	.align	128
        .global         _Z18scan_with_additionPiS_i
        .type           _Z18scan_with_additionPiS_i,@function
        .size           _Z18scan_with_additionPiS_i,(.L_x_5 - _Z18scan_with_additionPiS_i)
        .other          _Z18scan_with_additionPiS_i,@"STO_CUDA_ENTRY STV_DEFAULT"
_Z18scan_with_additionPiS_i:
.text._Z18scan_with_additionPiS_i:
[----:B------:R-:W-:Y:S01]  /*0000*/  LDC R1, c[0x0][0x37c] ;  /* 0x0000df00ff017b82 */ /* 0x000fe20000000800 */
[----:B------:R-:W0:Y:S07]  /*0010*/  S2R R10, SR_TID.X ;  /* 0x00000000000a7919 */ /* 0x000e2e0000002100 */
[----:B------:R-:W1:Y:S01]  /*0020*/  LDC.64 R2, c[0x0][0x380] ;  /* 0x0000e000ff027b82 */ /* 0x000e620000000a00 */
[----:B------:R-:W2:Y:S01]  /*0030*/  LDCU.64 UR8, c[0x0][0x358] ;  /* 0x00006b00ff0877ac */ /* 0x000ea20008000a00 */
[----:B------:R-:W3:Y:S06]  /*0040*/  LDCU UR6, c[0x0][0x390] ;  /* 0x00007200ff0677ac */ /* 0x000eec0008000800 */
[----:B------:R-:W4:Y:S08]  /*0050*/  S2UR UR5, SR_CgaCtaId ;  /* 0x00000000000579c3 */ /* 0x000f300000008800 */
[----:B------:R-:W5:Y:S01]  /*0060*/  LDC R8, c[0x0][0x390] ;  /* 0x0000e400ff087b82 */ /* 0x000f620000000800 */
[----:B0-----:R-:W-:-:S04]  /*0070*/  IMAD.SHL.U32 R5, R10, 0x2, RZ ;  /* 0x000000020a057824 */ /* 0x001fc800078e00ff */
[----:B-1----:R-:W-:-:S05]  /*0080*/  IMAD.WIDE.U32 R2, R5, 0x4, R2 ;  /* 0x0000000405027825 */ /* 0x002fca00078e0002 */
[----:B--2---:R-:W2:Y:S04]  /*0090*/  LDG.E R6, desc[UR8][R2.64] ;  /* 0x0000000802067981 */ /* 0x004ea8000c1e1900 */
[----:B------:R0:W2:Y:S01]  /*00a0*/  LDG.E R7, desc[UR8][R2.64+0x4] ;  /* 0x0000040802077981 */ /* 0x0000a2000c1e1900 */
[----:B------:R-:W-:Y:S01]  /*00b0*/  UMOV UR4, 0x400 ;  /* 0x0000040000047882 */ /* 0x000fe20000000000 */
[----:B------:R-:W-:Y:S01]  /*00c0*/  ISETP.NE.AND P1, PT, R10, RZ, PT ;  /* 0x000000ff0a00720c */ /* 0x000fe20003f25270 */
[----:B----4-:R-:W-:Y:S01]  /*00d0*/  ULEA UR4, UR5, UR4, 0x18 ;  /* 0x0000000405047291 */ /* 0x010fe2000f8ec0ff */
[----:B-----5:R-:W-:Y:S01]  /*00e0*/  ISETP.GE.AND P2, PT, R8, 0x2, PT ;  /* 0x000000020800780c */ /* 0x020fe20003f46270 */
[----:B---3--:R-:W-:-:S04]  /*00f0*/  USHF.R.S32.HI UR5, URZ, 0x1, UR6 ;  /* 0x00000001ff057899 */ /* 0x008fc80008011406 */
[----:B------:R-:W-:Y:S01]  /*0100*/  LEA R0, R10, UR4, 0x3 ;  /* 0x000000040a007c11 */ /* 0x000fe2000f8e18ff */
[----:B------:R-:W-:Y:S01]  /*0110*/  UISETP.GE.AND UP0, UPT, UR5, 0x1, UPT ;  /* 0x000000010500788c */ /* 0x000fe2000bf06270 */
[----:B0-----:R-:W-:Y:S01]  /*0120*/  IMAD.MOV.U32 R3, RZ, RZ, 0x1 ;  /* 0x00000001ff037424 */ /* 0x001fe200078e00ff */
[----:B------:R-:W-:Y:S02]  /*0130*/  IADD3 R2, PT, PT, R5, 0x1, RZ ;  /* 0x0000000105027810 */ /* 0x000fe40007ffe0ff */
[----:B--2---:R0:W-:Y:S05]  /*0140*/  STS.64 [R0], R6 ;  /* 0x0000000600007388 */ /* 0x0041ea0000000a00 */
[----:B------:R-:W-:Y:S05]  /*0150*/  BRA.U !UP0, `(.L_x_0) ;  /* 0x00000001083c7547 */ /* 0x000fea000b800000 */
[----:B------:R-:W-:-:S07]  /*0160*/  IMAD.MOV.U32 R3, RZ, RZ, 0x1 ;  /* 0x00000001ff037424 */ /* 0x000fce00078e00ff */
.L_x_1:
[----:B------:R-:W-:Y:S01]  /*0170*/  BAR.SYNC.DEFER_BLOCKING 0x0 ;  /* 0x0000000000007b1d */ /* 0x000fe20000010000 */
[----:B------:R-:W-:Y:S01]  /*0180*/  ISETP.GE.AND P0, PT, R10, UR5, PT ;  /* 0x000000050a007c0c */ /* 0x000fe2000bf06270 */
[----:B------:R-:W-:Y:S02]  /*0190*/  UISETP.GT.U32.AND UP0, UPT, UR5, 0x1, UPT ;  /* 0x000000010500788c */ /* 0x000fe4000bf04070 */
[----:B------:R-:W-:-:S07]  /*01a0*/  USHF.R.U32.HI UR6, URZ, 0x1, UR5 ;  /* 0x00000001ff067899 */ /* 0x000fce0008011605 */
[----:B------:R-:W-:-:S03]  /*01b0*/  UMOV UR5, UR6 ;  /* 0x0000000600057c82 */ /* 0x000fc60008000000 */
[----:B------:R-:W-:-:S05]  /*01c0*/  @!P0 IMAD R4, R2, R3, RZ ;  /* 0x0000000302048224 */ /* 0x000fca00078e02ff */
[----:B------:R-:W-:-:S05]  /*01d0*/  @!P0 LEA R4, R4, UR4, 0x2 ;  /* 0x0000000404048c11 */ /* 0x000fca000f8e10ff */
[C---:B01----:R-:W-:Y:S02]  /*01e0*/  @!P0 IMAD R6, R3.reuse, 0x4, R4 ;  /* 0x0000000403068824 */ /* 0x043fe400078e0204 */
[----:B------:R-:W-:Y:S01]  /*01f0*/  @!P0 LDS R4, [R4+-0x4] ;  /* 0xfffffc0004048984 */ /* 0x000fe20000000800 */
[----:B------:R-:W-:-:S03]  /*0200*/  IMAD.SHL.U32 R3, R3, 0x2, RZ ;  /* 0x0000000203037824 */ /* 0x000fc600078e00ff */
[----:B------:R-:W0:Y:S02]  /*0210*/  @!P0 LDS R7, [R6+-0x4] ;  /* 0xfffffc0006078984 */ /* 0x000e240000000800 */
[----:B0-----:R-:W-:-:S05]  /*0220*/  @!P0 IADD3 R7, PT, PT, R4, R7, RZ ;  /* 0x0000000704078210 */ /* 0x001fca0007ffe0ff */
[----:B------:R1:W-:Y:S01]  /*0230*/  @!P0 STS [R6+-0x4], R7 ;  /* 0xfffffc0706008388 */ /* 0x0003e20000000800 */
[----:B------:R-:W-:Y:S05]  /*0240*/  BRA.U UP0, `(.L_x_1) ;  /* 0xfffffffd00c87547 */ /* 0x000fea000b83ffff */
.L_x_0:
[----:B------:R-:W-:-:S05]  /*0250*/  @!P1 LEA R4, R8, UR4, 0x2 ;  /* 0x0000000408049c11 */ /* 0x000fca000f8e10ff */
[----:B------:R2:W-:Y:S01]  /*0260*/  @!P1 STS [R4+-0x4], RZ ;  /* 0xfffffcff04009388 */ /* 0x0005e20000000800 */
[----:B------:R-:W-:Y:S05]  /*0270*/  @!P2 BRA `(.L_x_2) ;  /* 0x00000000003ca947 */ /* 0x000fea0003800000 */
[----:B------:R-:W3:Y:S01]  /*0280*/  LDCU UR6, c[0x0][0x390] ;  /* 0x00007200ff0677ac */ /* 0x000ee20008000800 */
[----:B------:R-:W-:-:S05]  /*0290*/  UMOV UR5, 0x1 ;  /* 0x0000000100057882 */ /* 0x000fca0000000000 */
.L_x_3:
[----:B------:R-:W-:Y:S01]  /*02a0*/  BAR.SYNC.DEFER_BLOCKING 0x0 ;  /* 0x0000000000007b1d */ /* 0x000fe20000010000 */
[----:B------:R-:W-:Y:S01]  /*02b0*/  ISETP.GE.U32.AND P0, PT, R10, UR5, PT ;  /* 0x000000050a007c0c */ /* 0x000fe2000bf06070 */
[----:B------:R-:W-:Y:S01]  /*02c0*/  USHF.L.U32 UR5, UR5, 0x1, URZ ;  /* 0x0000000105057899 */ /* 0x000fe200080006ff */
[----:B------:R-:W-:-:S03]  /*02d0*/  SHF.R.U32.HI R3, RZ, 0x1, R3 ;  /* 0x00000001ff037819 */ /* 0x000fc60000011603 */
[----:B---3--:R-:W-:-:S08]  /*02e0*/  UISETP.GE.AND UP0, UPT, UR5, UR6, UPT ;  /* 0x000000060500728c */ /* 0x008fd0000bf06270 */
[----:B--2-4-:R-:W-:-:S05]  /*02f0*/  @!P0 IMAD R4, R2, R3, RZ ;  /* 0x0000000302048224 */ /* 0x014fca00078e02ff */
[----:B------:R-:W-:-:S04]  /*0300*/  @!P0 LEA R4, R4, UR4, 0x2 ;  /* 0x0000000404048c11 */ /* 0x000fc8000f8e10ff */
[----:B01----:R-:W-:Y:S01]  /*0310*/  @!P0 LEA R7, R3, R4, 0x2 ;  /* 0x0000000403078211 */ /* 0x003fe200078e10ff */
[----:B------:R-:W-:Y:S04]  /*0320*/  @!P0 LDS R6, [R4+-0x4] ;  /* 0xfffffc0004068984 */ /* 0x000fe80000000800 */
[----:B------:R-:W0:Y:S04]  /*0330*/  @!P0 LDS R9, [R7+-0x4] ;  /* 0xfffffc0007098984 */ /* 0x000e280000000800 */
[----:B0-----:R4:W-:Y:S04]  /*0340*/  @!P0 STS [R4+-0x4], R9 ;  /* 0xfffffc0904008388 */ /* 0x0019e80000000800 */
[----:B------:R4:W-:Y:S01]  /*0350*/  @!P0 STS [R7+-0x4], R6 ;  /* 0xfffffc0607008388 */ /* 0x0009e20000000800 */
[----:B------:R-:W-:Y:S05]  /*0360*/  BRA.U !UP0, `(.L_x_3) ;  /* 0xfffffffd08cc7547 */ /* 0x000fea000b83ffff */
.L_x_2:
[----:B------:R-:W-:Y:S08]  /*0370*/  BAR.SYNC.DEFER_BLOCKING 0x0 ;  /* 0x0000000000007b1d */ /* 0x000ff00000010000 */
[----:B------:R-:W3:Y:S01]  /*0380*/  LDC.64 R2, c[0x0][0x388] ;  /* 0x0000e200ff027b82 */ /* 0x000ee20000000a00 */
[----:B01--4-:R-:W0:Y:S01]  /*0390*/  LDS.64 R6, [R0] ;  /* 0x0000000000067984 */ /* 0x013e220000000a00 */
[----:B---3--:R-:W-:-:S05]  /*03a0*/  IMAD.WIDE.U32 R2, R5, 0x4, R2 ;  /* 0x0000000405027825 */ /* 0x008fca00078e0002 */
[----:B0-----:R-:W-:Y:S04]  /*03b0*/  STG.E desc[UR8][R2.64], R6 ;  /* 0x0000000602007986 */ /* 0x001fe8000c101908 */
[----:B------:R-:W-:Y:S01]  /*03c0*/  STG.E desc[UR8][R2.64+0x4], R7 ;  /* 0x0000040702007986 */ /* 0x000fe2000c101908 */
[----:B------:R-:W-:Y:S05]  /*03d0*/  EXIT ;  /* 0x000000000000794d */ /* 0x000fea0003800000 */
.L_x_4:
[----:B------:R-:W-:-:S00]  /*03e0*/  BRA `(.L_x_4) ;  /* 0xfffffffc00fc7947 */ /* 0x000fc0000383ffff */
[----:B------:R-:W-:-:S00]  /*03f0*/  NOP ;  /* 0x0000000000007918 */ /* 0x000fc00000000000 */
        /* <DEDUP_REMOVED lines=8> */
.L_x_5:


//--------------------- .nv.shared._Z18scan_with_additionPiS_i --------------------------
	.section	.nv.shared._Z18scan_with_additionPiS_i,"aw",@nobits
	.sectionflags	@""
	.align	16
	.zero		1024


//--------------------- .nv.shared.reserved.0     --------------------------
	.section	.nv.shared.reserved.0,"aw",@nobits
	.weak		__nv_reservedSMEM_offset_0_alias
	.size		__nv_reservedSMEM_offset_0_alias, 0, 64
	.other		__nv_reservedSMEM_offset_0_alias,@"STO_CUDA_RESERVED_SHARED STV_DEFAULT"
__nv_reservedSMEM_offset_0_alias:
	.zero		0
	.zero		64


//--------------------- .nv.constant0._Z18scan_with_additionPiS_i --------------------------
	.section	.nv.constant0._Z18scan_with_additionPiS_i,"a",@progbits
	.sectionflags	@""
	.align	4
.nv.constant0._Z18scan_with_additionPiS_i:
	.zero		916


//--------------------- SYMBOLS --------------------------

	.type		.nv.reservedSmem.offset0,@object
	.size		.nv.reservedSmem.offset0,0x4
	.type		.nv.reservedSmem.cap,@object
	.size		.nv.reservedSmem.cap,0x4
